	.headerflags	@"EF_CUDA_TEXMODE_UNIFIED EF_CUDA_64BIT_ADDRESS EF_CUDA_ACCELERATORS EF_CUDA_SM90 EF_CUDA_VIRTUAL_SM(EF_CUDA_SM90)"
	.elftype	@"ET_EXEC"


//--------------------- .nv.info                  --------------------------
	.section	.nv.info,"",@"SHT_CUDA_INFO"
	.align	4


	//----- nvinfo : EIATTR_REGCOUNT
	.align		4
        /*0000*/ 	.byte	0x04, 0x2f
        /*0002*/ 	.short	(.L_1 - .L_0)
	.align		4
.L_0:
        /*0004*/ 	.word	index@(triton_poi_fused__unsafe_index_add_mul_sub_14)
        /*0008*/ 	.word	0x0000001a


	//----- nvinfo : EIATTR_MIN_STACK_SIZE
	.align		4
.L_1:
        /*000c*/ 	.byte	0x04, 0x12
        /*000e*/ 	.short	(.L_3 - .L_2)
	.align		4
.L_2:
        /*0010*/ 	.word	index@(triton_poi_fused__unsafe_index_add_mul_sub_14)
        /*0014*/ 	.word	0x00000000


	//----- nvinfo : EIATTR_FRAME_SIZE
	.align		4
.L_3:
        /*0018*/ 	.byte	0x04, 0x11
        /*001a*/ 	.short	(.L_5 - .L_4)
	.align		4
.L_4:
        /*001c*/ 	.word	index@(triton_poi_fused__unsafe_index_add_mul_sub_14)
        /*0020*/ 	.word	0x00000000


	//----- nvinfo : EIATTR_MIN_STACK_SIZE
	.align		4
.L_5:
        /*0024*/ 	.byte	0x04, 0x12
        /*0026*/ 	.short	(.L_7 - .L_6)
	.align		4
.L_6:
        /*0028*/ 	.word	index@(triton_poi_fused__unsafe_index_add_mul_sub_14)
        /*002c*/ 	.word	0x00000000
.L_7:


//--------------------- .nv.info.triton_poi_fused__unsafe_index_add_mul_sub_14 --------------------------
	.section	.nv.info.triton_poi_fused__unsafe_index_add_mul_sub_14,"",@"SHT_CUDA_INFO"
	.sectionflags	@""
	.align	4


	//----- nvinfo : EIATTR_CUDA_API_VERSION
	.align		4
        /*0000*/ 	.byte	0x04, 0x37
        /*0002*/ 	.short	(.L_9 - .L_8)
.L_8:
        /*0004*/ 	.word	0x0000007c


	//----- nvinfo : EIATTR_KPARAM_INFO
	.align		4
.L_9:
        /*0008*/ 	.byte	0x04, 0x17
        /*000a*/ 	.short	(.L_11 - .L_10)
.L_10:
        /*000c*/ 	.word	0x00000000
        /*0010*/ 	.short	0x0006
        /*0012*/ 	.short	0x0030
        /*0014*/ 	.byte	0x00, 0xf0, 0x11, 0x00


	//----- nvinfo : EIATTR_KPARAM_INFO
	.align		4
.L_11:
        /*0018*/ 	.byte	0x04, 0x17
        /*001a*/ 	.short	(.L_13 - .L_12)
.L_12:
        /*001c*/ 	.word	0x00000000
        /*0020*/ 	.short	0x0005
        /*0022*/ 	.short	0x0028
        /*0024*/ 	.byte	0x00, 0xf4, 0x21, 0x00


	//----- nvinfo : EIATTR_KPARAM_INFO
	.align		4
.L_13:
        /*0028*/ 	.byte	0x04, 0x17
        /*002a*/ 	.short	(.L_15 - .L_14)
.L_14:
        /*002c*/ 	.word	0x00000000
        /*0030*/ 	.short	0x0004
        /*0032*/ 	.short	0x0020
        /*0034*/ 	.byte	0x00, 0xf4, 0x21, 0x00


	//----- nvinfo : EIATTR_KPARAM_INFO
	.align		4
.L_15:
        /*0038*/ 	.byte	0x04, 0x17
        /*003a*/ 	.short	(.L_17 - .L_16)
.L_16:
        /*003c*/ 	.word	0x00000000
        /*0040*/ 	.short	0x0003
        /*0042*/ 	.short	0x0018
        /*0044*/ 	.byte	0x00, 0xf4, 0x21, 0x00


	//----- nvinfo : EIATTR_KPARAM_INFO
	.align		4
.L_17:
        /*0048*/ 	.byte	0x04, 0x17
        /*004a*/ 	.short	(.L_19 - .L_18)
.L_18:
        /*004c*/ 	.word	0x00000000
        /*0050*/ 	.short	0x0002
        /*0052*/ 	.short	0x0010
        /*0054*/ 	.byte	0x00, 0xf4, 0x21, 0x00


	//----- nvinfo : EIATTR_KPARAM_INFO
	.align		4
.L_19:
        /*0058*/ 	.byte	0x04, 0x17
        /*005a*/ 	.short	(.L_21 - .L_20)
.L_20:
        /*005c*/ 	.word	0x00000000
        /*0060*/ 	.short	0x0001
        /*0062*/ 	.short	0x0008
        /*0064*/ 	.byte	0x00, 0xf4, 0x21, 0x00


	//----- nvinfo : EIATTR_KPARAM_INFO
	.align		4
.L_21:
        /*0068*/ 	.byte	0x04, 0x17
        /*006a*/ 	.short	(.L_23 - .L_22)
.L_22:
        /*006c*/ 	.word	0x00000000
        /*0070*/ 	.short	0x0000
        /*0072*/ 	.short	0x0000
        /*0074*/ 	.byte	0x00, 0xf4, 0x21, 0x00


	//----- nvinfo : EIATTR_SPARSE_MMA_MASK
	.align		4
.L_23:
        /*0078*/ 	.byte	0x03, 0x50
        /*007a*/ 	.short	0x0000


	//----- nvinfo : EIATTR_MAXREG_COUNT
	.align		4
        /*007c*/ 	.byte	0x03, 0x1b
        /*007e*/ 	.short	0x00ff


	//----- nvinfo : EIATTR_EXIT_INSTR_OFFSETS
	.align		4
        /*0080*/ 	.byte	0x04, 0x1c
        /*0082*/ 	.short	(.L_25 - .L_24)


	//   ....[0]....
.L_24:
        /*0084*/ 	.word	0x00000740


	//   ....[1]....
        /*0088*/ 	.word	0x00000760


	//----- nvinfo : EIATTR_REQNTID
	.align		4
.L_25:
        /*008c*/ 	.byte	0x04, 0x10
        /*008e*/ 	.short	(.L_27 - .L_26)
.L_26:
        /*0090*/ 	.word	0x00000080
        /*0094*/ 	.word	0x00000001
        /*0098*/ 	.word	0x00000001


	//----- nvinfo : EIATTR_CBANK_PARAM_SIZE
	.align		4
.L_27:
        /*009c*/ 	.byte	0x03, 0x19
        /*009e*/ 	.short	0x0034


	//----- nvinfo : EIATTR_PARAM_CBANK
	.align		4
        /*00a0*/ 	.byte	0x04, 0x0a
        /*00a2*/ 	.short	(.L_29 - .L_28)
	.align		4
.L_28:
        /*00a4*/ 	.word	index@(.nv.constant0.triton_poi_fused__unsafe_index_add_mul_sub_14)
        /*00a8*/ 	.short	0x0210
        /*00aa*/ 	.short	0x0034


	//----- nvinfo : EIATTR_SW_WAR
	.align		4
.L_29:
        /*00ac*/ 	.byte	0x04, 0x36
        /*00ae*/ 	.short	(.L_31 - .L_30)
.L_30:
        /*00b0*/ 	.word	0x00000008
.L_31:


//--------------------- .nv.callgraph             --------------------------
	.section	.nv.callgraph,"",@"SHT_CUDA_CALLGRAPH"
	.align	4
	.sectionentsize	8
	.align		4
        /*0000*/ 	.word	0x00000000
	.align		4
        /*0004*/ 	.word	0xffffffff
	.align		4
        /*0008*/ 	.word	0x00000000
	.align		4
        /*000c*/ 	.word	0xfffffffe
	.align		4
        /*0010*/ 	.word	0x00000000
	.align		4
        /*0014*/ 	.word	0xfffffffd
	.align		4
        /*0018*/ 	.word	0x00000000
	.align		4
        /*001c*/ 	.word	0xfffffffc


//--------------------- .text.triton_poi_fused__unsafe_index_add_mul_sub_14 --------------------------
	.section	.text.triton_poi_fused__unsafe_index_add_mul_sub_14,"ax",@progbits
	.align	128
        .global         triton_poi_fused__unsafe_index_add_mul_sub_14
        .type           triton_poi_fused__unsafe_index_add_mul_sub_14,@function
        .size           triton_poi_fused__unsafe_index_add_mul_sub_14,(.L_x_1 - triton_poi_fused__unsafe_index_add_mul_sub_14)
        .other          triton_poi_fused__unsafe_index_add_mul_sub_14,@"STO_CUDA_ENTRY STV_DEFAULT"
triton_poi_fused__unsafe_index_add_mul_sub_14:
.text.triton_poi_fused__unsafe_index_add_mul_sub_14:
[----:B------:R-:W0:Y:S02]  /*0000*/  LDC R1, c[0x0][0x28] ;  /* 0x00000a00ff017b82 */ /* 0x000e240000000800 */
[----:B------:R-:W1:Y:S01]  /*0010*/  S2R R0, SR_TID.X ;  /* 0x0000000000007919 */ /* 0x000e620000002100 */
[----:B------:R-:W2:Y:S01]  /*0020*/  LDC.64 R14, c[0x0][0x218] ;  /* 0x00008600ff0e7b82 */ /* 0x000ea20000000a00 */
[----:B------:R-:W-:Y:S02]  /*0030*/  CS2R R16, SRZ ;  /* 0x0000000000107805 */ /* 0x000fe4000001ff00 */
[----:B------:R-:W-:Y:S01]  /*0040*/  CS2R R18, SRZ ;  /* 0x0000000000127805 */ /* 0x000fe2000001ff00 */
[----:B------:R-:W3:Y:S01]  /*0050*/  S2R R3, SR_CTAID.X ;  /* 0x0000000000037919 */ /* 0x000ee20000002500 */
[----:B------:R-:W-:-:S03]  /*0060*/  ULDC.64 UR4, c[0x0][0x208] ;  /* 0x0000820000047ab9 */ /* 0x000fc60000000a00 */
[----:B------:R-:W4:Y:S01]  /*0070*/  LDC.64 R8, c[0x0][0x228] ;  /* 0x00008a00ff087b82 */ /* 0x000f220000000a00 */
[----:B------:R-:W-:Y:S01]  /*0080*/  CS2R R12, SRZ ;  /* 0x00000000000c7805 */ /* 0x000fe2000001ff00 */
[----:B------:R-:W-:Y:S01]  /*0090*/  ULDC.64 UR6, c[0x0][0x220] ;  /* 0x0000880000067ab9 */ /* 0x000fe20000000a00 */
[----:B-1----:R-:W-:-:S05]  /*00a0*/  IMAD.SHL.U32 R0, R0, 0x2, RZ ;  /* 0x0000000200007824 */ /* 0x002fca00078e00ff */
[----:B------:R-:W-:-:S05]  /*00b0*/  LOP3.LUT R0, R0, 0xfe, RZ, 0xc0, !PT ;  /* 0x000000fe00007812 */ /* 0x000fca00078ec0ff */
[----:B---3--:R-:W-:-:S05]  /*00c0*/  IMAD R2, R3, 0x100, R0 ;  /* 0x0000010003027824 */ /* 0x008fca00078e0200 */
[----:B------:R-:W-:Y:S02]  /*00d0*/  SHF.R.S32.HI R5, RZ, 0x1f, R2 ;  /* 0x0000001fff057819 */ /* 0x000fe40000011402 */
[----:B------:R-:W-:Y:S02]  /*00e0*/  ISETP.GE.AND P0, PT, R2, 0x100, PT ;  /* 0x000001000200780c */ /* 0x000fe40003f06270 */
[----:B------:R-:W-:Y:S02]  /*00f0*/  LEA.HI R6, R5, R2, RZ, 0x2 ;  /* 0x0000000205067211 */ /* 0x000fe400078f10ff */
[----:B------:R-:W1:Y:S02]  /*0100*/  LDC.64 R4, c[0x0][0x210] ;  /* 0x00008400ff047b82 */ /* 0x000e640000000a00 */
[----:B------:R-:W-:Y:S02]  /*0110*/  LOP3.LUT R7, R6, 0xfffffffc, RZ, 0xc0, !PT ;  /* 0xfffffffc06077812 */ /* 0x000fe400078ec0ff */
[----:B------:R-:W-:-:S03]  /*0120*/  SHF.R.S32.HI R6, RZ, 0x2, R6 ;  /* 0x00000002ff067819 */ /* 0x000fc60000011406 */
[----:B------:R-:W-:Y:S01]  /*0130*/  IMAD.IADD R0, R2, 0x1, -R7 ;  /* 0x0000000102007824 */ /* 0x000fe200078e0a07 */
[----:B------:R-:W-:-:S03]  /*0140*/  LEA.HI R7, R6, R6, RZ, 0x2 ;  /* 0x0000000606077211 */ /* 0x000fc600078f10ff */
[----:B--2---:R-:W-:Y:S01]  /*0150*/  IMAD.WIDE R14, R0, 0x8, R14 ;  /* 0x00000008000e7825 */ /* 0x004fe200078e020e */
[----:B------:R-:W-:-:S04]  /*0160*/  LOP3.LUT R7, R7, 0xfffffffc, RZ, 0xc0, !PT ;  /* 0xfffffffc07077812 */ /* 0x000fc800078ec0ff */
[----:B------:R-:W2:Y:S01]  /*0170*/  @!P0 LDG.E.EL.128 R16, desc[UR4][R14.64] ;  /* 0x000000040e108981 */ /* 0x000ea2000c2e1d00 */
[----:B------:R-:W-:Y:S02]  /*0180*/  IMAD.IADD R7, R6, 0x1, -R7 ;  /* 0x0000000106077824 */ /* 0x000fe400078e0a07 */
[----:B----4-:R-:W-:-:S04]  /*0190*/  IMAD.WIDE R20, R0, 0x8, R8 ;  /* 0x0000000800147825 */ /* 0x010fc800078e0208 */
[----:B-1----:R-:W-:Y:S01]  /*01a0*/  IMAD.WIDE R10, R7, 0x8, R4 ;  /* 0x00000008070a7825 */ /* 0x002fe200078e0204 */
[----:B------:R-:W-:Y:S02]  /*01b0*/  CS2R R4, SRZ ;  /* 0x0000000000047805 */ /* 0x000fe4000001ff00 */
[----:B------:R-:W-:Y:S02]  /*01c0*/  CS2R R6, SRZ ;  /* 0x0000000000067805 */ /* 0x000fe4000001ff00 */
[----:B------:R1:W3:Y:S04]  /*01d0*/  @!P0 LDG.E.EL.64 R12, desc[UR4][R10.64] ;  /* 0x000000040a0c8981 */ /* 0x0002e8000c2e1b00 */
[----:B------:R4:W5:Y:S01]  /*01e0*/  @!P0 LDG.E.EL.128 R4, desc[UR4][R20.64] ;  /* 0x0000000414048981 */ /* 0x000962000c2e1d00 */
[----:B------:R-:W-:-:S04]  /*01f0*/  SHF.R.S32.HI R9, RZ, 0x17, R3 ;  /* 0x00000017ff097819 */ /* 0x000fc80000011403 */
[----:B------:R-:W-:-:S04]  /*0200*/  SGXT R9, R9, 0x1 ;  /* 0x000000010909781a */ /* 0x000fc80000000200 */
[----:B------:R-:W-:-:S04]  /*0210*/  LEA.HI R3, R9, R2, RZ, 0x4 ;  /* 0x0000000209037211 */ /* 0x000fc800078f20ff */
[----:B------:R-:W-:-:S04]  /*0220*/  SHF.R.S32.HI R3, RZ, 0x4, R3 ;  /* 0x00000004ff037819 */ /* 0x000fc80000011403 */
[----:B------:R-:W-:-:S04]  /*0230*/  LEA.HI R8, R3, R3, RZ, 0x2 ;  /* 0x0000000303087211 */ /* 0x000fc800078f10ff */
[----:B------:R-:W-:-:S05]  /*0240*/  LOP3.LUT R8, R8, 0xfffffffc, RZ, 0xc0, !PT ;  /* 0xfffffffc08087812 */ /* 0x000fca00078ec0ff */
[----:B------:R-:W-:Y:S02]  /*0250*/  IMAD.IADD R8, R3, 0x1, -R8 ;  /* 0x0000000103087824 */ /* 0x000fe400078e0a08 */
[C---:B--2---:R-:W-:Y:S01]  /*0260*/  IMAD.SHL.U32 R22, R16.reuse, 0x4, RZ ;  /* 0x0000000410167824 */ /* 0x044fe200078e00ff */
[----:B------:R-:W-:Y:S01]  /*0270*/  SHF.L.U64.HI R23, R16, 0x2, R17 ;  /* 0x0000000210177819 */ /* 0x000fe20000010211 */
[C---:B-1----:R-:W-:Y:S01]  /*0280*/  IMAD.SHL.U32 R10, R18.reuse, 0x4, RZ ;  /* 0x00000004120a7824 */ /* 0x042fe200078e00ff */
[----:B------:R-:W-:Y:S02]  /*0290*/  SHF.L.U64.HI R11, R18, 0x2, R19 ;  /* 0x00000002120b7819 */ /* 0x000fe40000010213 */
[----:B------:R-:W-:Y:S02]  /*02a0*/  IADD3 R15, P3, R22, 0xc, RZ ;  /* 0x0000000c160f7810 */ /* 0x000fe40007f7e0ff */
[----:B------:R-:W-:Y:S02]  /*02b0*/  IADD3 R3, P4, R10, 0xc, RZ ;  /* 0x0000000c0a037810 */ /* 0x000fe40007f9e0ff */
[----:B------:R-:W-:Y:S01]  /*02c0*/  ISETP.GE.AND P2, PT, R19, RZ, PT ;  /* 0x000000ff1300720c */ /* 0x000fe20003f46270 */
[----:B------:R-:W-:Y:S01]  /*02d0*/  IMAD.X R18, RZ, RZ, R23, P3 ;  /* 0x000000ffff127224 */ /* 0x000fe200018e0617 */
[----:B------:R-:W-:Y:S01]  /*02e0*/  ISETP.GE.AND P1, PT, R17, RZ, PT ;  /* 0x000000ff1100720c */ /* 0x000fe20003f26270 */
[----:B------:R-:W-:Y:S01]  /*02f0*/  IMAD.X R14, RZ, RZ, R11, P4 ;  /* 0x000000ffff0e7224 */ /* 0x000fe200020e060b */
[----:B------:R-:W-:-:S02]  /*0300*/  SEL R3, R3, R10, !P2 ;  /* 0x0000000a03037207 */ /* 0x000fc40005000000 */
[----:B------:R-:W-:Y:S02]  /*0310*/  SEL R15, R15, R22, !P1 ;  /* 0x000000160f0f7207 */ /* 0x000fe40004800000 */
[----:B------:R-:W-:Y:S02]  /*0320*/  SEL R18, R18, R23, !P1 ;  /* 0x0000001712127207 */ /* 0x000fe40004800000 */
[----:B------:R-:W-:Y:S02]  /*0330*/  SEL R14, R14, R11, !P2 ;  /* 0x0000000b0e0e7207 */ /* 0x000fe40005000000 */
[----:B------:R-:W-:Y:S02]  /*0340*/  LEA R10, P4, R3, UR6, 0x2 ;  /* 0x00000006030a7c11 */ /* 0x000fe4000f8810ff */
[----:B---3--:R-:W-:Y:S02]  /*0350*/  IADD3 R19, P2, R12, 0x3, RZ ;  /* 0x000000030c137810 */ /* 0x008fe40007f5e0ff */
[----:B------:R-:W-:-:S02]  /*0360*/  ISETP.GE.AND P1, PT, R13, RZ, PT ;  /* 0x000000ff0d00720c */ /* 0x000fc40003f26270 */
[----:B------:R-:W-:Y:S01]  /*0370*/  LEA.HI.X R11, R3, UR7, R14, 0x2, P4 ;  /* 0x00000007030b7c11 */ /* 0x000fe2000a0f140e */
[----:B----4-:R-:W-:Y:S01]  /*0380*/  IMAD.X R21, RZ, RZ, R13, P2 ;  /* 0x000000ffff157224 */ /* 0x010fe200010e060d */
[----:B------:R-:W-:Y:S01]  /*0390*/  SEL R3, R19, R12, !P1 ;  /* 0x0000000c13037207 */ /* 0x000fe20004800000 */
[----:B-----5:R-:W-:Y:S01]  /*03a0*/  IMAD.SHL.U32 R19, R4, 0x4, RZ ;  /* 0x0000000404137824 */ /* 0x020fe200078e00ff */
[C---:B------:R-:W-:Y:S01]  /*03b0*/  LEA R16, P3, R15.reuse, UR6, 0x2 ;  /* 0x000000060f107c11 */ /* 0x040fe2000f8610ff */
[----:B------:R-:W-:Y:S01]  /*03c0*/  IMAD.SHL.U32 R12, R6, 0x4, RZ ;  /* 0x00000004060c7824 */ /* 0x000fe200078e00ff */
[----:B------:R-:W-:Y:S01]  /*03d0*/  SHF.L.U64.HI R14, R4, 0x2, R5 ;  /* 0x00000002040e7819 */ /* 0x000fe20000010205 */
[----:B------:R-:W-:Y:S01]  /*03e0*/  IMAD.WIDE R10, R8, 0x4, R10 ;  /* 0x00000004080a7825 */ /* 0x000fe200078e020a */
[----:B------:R-:W-:Y:S02]  /*03f0*/  LEA.HI.X R17, R15, UR7, R18, 0x2, P3 ;  /* 0x000000070f117c11 */ /* 0x000fe400098f1412 */
[----:B------:R-:W-:-:S02]  /*0400*/  IADD3 R4, P3, R19, 0xc, RZ ;  /* 0x0000000c13047810 */ /* 0x000fc40007f7e0ff */
[----:B------:R-:W-:Y:S02]  /*0410*/  SEL R18, R21, R13, !P1 ;  /* 0x0000000d15127207 */ /* 0x000fe40004800000 */
[----:B------:R-:W-:Y:S01]  /*0420*/  ISETP.GE.AND P1, PT, R5, RZ, PT ;  /* 0x000000ff0500720c */ /* 0x000fe20003f26270 */
[----:B------:R-:W-:Y:S01]  /*0430*/  IMAD.X R5, RZ, RZ, R14, P3 ;  /* 0x000000ffff057224 */ /* 0x000fe200018e060e */
[----:B------:R-:W-:Y:S02]  /*0440*/  SHF.L.U64.HI R15, R6, 0x2, R7 ;  /* 0x00000002060f7819 */ /* 0x000fe40000010207 */
[----:B------:R-:W-:Y:S02]  /*0450*/  IADD3 R13, P4, R12, 0xc, RZ ;  /* 0x0000000c0c0d7810 */ /* 0x000fe40007f9e0ff */
[----:B------:R-:W-:Y:S02]  /*0460*/  SEL R4, R4, R19, !P1 ;  /* 0x0000001304047207 */ /* 0x000fe40004800000 */
[----:B------:R-:W-:Y:S01]  /*0470*/  ISETP.GE.AND P2, PT, R7, RZ, PT ;  /* 0x000000ff0700720c */ /* 0x000fe20003f46270 */
[----:B------:R-:W-:Y:S01]  /*0480*/  IMAD.X R20, RZ, RZ, R15, P4 ;  /* 0x000000ffff147224 */ /* 0x000fe200020e060f */
[----:B------:R-:W-:Y:S01]  /*0490*/  SEL R5, R5, R14, !P1 ;  /* 0x0000000e05057207 */ /* 0x000fe20004800000 */
[----:B------:R-:W-:Y:S01]  /*04a0*/  IMAD.WIDE R6, R8, 0x4, R16 ;  /* 0x0000000408067825 */ /* 0x000fe200078e0210 */
[----:B------:R-:W-:-:S02]  /*04b0*/  LEA R14, P1, R4, UR6, 0x2 ;  /* 0x00000006040e7c11 */ /* 0x000fc4000f8210ff */
[----:B------:R-:W-:Y:S02]  /*04c0*/  SEL R13, R13, R12, !P2 ;  /* 0x0000000c0d0d7207 */ /* 0x000fe40005000000 */
[----:B------:R-:W-:Y:S01]  /*04d0*/  SEL R20, R20, R15, !P2 ;  /* 0x0000000f14147207 */ /* 0x000fe20005000000 */
[----:B------:R-:W-:Y:S01]  /*04e0*/  IMAD.WIDE.U32 R6, R3, 0x30, R6 ;  /* 0x0000003003067825 */ /* 0x000fe200078e0006 */
[----:B------:R-:W-:Y:S02]  /*04f0*/  LEA.HI.X R15, R4, UR7, R5, 0x2, P1 ;  /* 0x00000007040f7c11 */ /* 0x000fe400088f1405 */
[----:B------:R-:W1:Y:S01]  /*0500*/  LDC.64 R4, c[0x0][0x230] ;  /* 0x00008c00ff047b82 */ /* 0x000e620000000a00 */
[----:B------:R-:W-:Y:S02]  /*0510*/  LEA R12, P2, R13, UR6, 0x2 ;  /* 0x000000060d0c7c11 */ /* 0x000fe4000f8410ff */
[----:B------:R-:W-:Y:S01]  /*0520*/  LEA.HI R16, R9, R2, RZ, 0x6 ;  /* 0x0000000209107211 */ /* 0x000fe200078f30ff */
[----:B------:R-:W-:Y:S01]  /*0530*/  IMAD R9, R18, 0x30, RZ ;  /* 0x0000003012097824 */ /* 0x000fe200078e02ff */
[----:B------:R-:W-:-:S02]  /*0540*/  LEA.HI.X R13, R13, UR7, R20, 0x2, P2 ;  /* 0x000000070d0d7c11 */ /* 0x000fc400090f1414 */
[----:B------:R-:W-:Y:S01]  /*0550*/  SHF.R.S32.HI R20, RZ, 0x6, R16 ;  /* 0x00000006ff147819 */ /* 0x000fe20000011410 */
[----:B------:R-:W-:-:S04]  /*0560*/  IMAD.WIDE R16, R8, 0x4, R14 ;  /* 0x0000000408107825 */ /* 0x000fc800078e020e */
[----:B------:R-:W-:-:S04]  /*0570*/  IMAD.WIDE R18, R8, 0x4, R12 ;  /* 0x0000000408127825 */ /* 0x000fc800078e020c */
[----:B------:R-:W-:-:S04]  /*0580*/  IMAD.WIDE.U32 R14, R3, 0x30, R10 ;  /* 0x00000030030e7825 */ /* 0x000fc800078e000a */
[----:B------:R-:W-:-:S04]  /*0590*/  IMAD.WIDE.U32 R12, R3, 0x30, R16 ;  /* 0x00000030030c7825 */ /* 0x000fc800078e0010 */
[----:B------:R-:W-:-:S04]  /*05a0*/  IMAD.WIDE.U32 R18, R3, 0x30, R18 ;  /* 0x0000003003127825 */ /* 0x000fc800078e0012 */
[----:B------:R-:W-:Y:S02]  /*05b0*/  IMAD.IADD R7, R7, 0x1, R9 ;  /* 0x0000000107077824 */ /* 0x000fe400078e0209 */
[----:B------:R-:W-:Y:S02]  /*05c0*/  IMAD R11, R20, 0x24, RZ ;  /* 0x00000024140b7824 */ /* 0x000fe400078e02ff */
[C---:B------:R-:W-:Y:S02]  /*05d0*/  IMAD.IADD R15, R9.reuse, 0x1, R15 ;  /* 0x00000001090f7824 */ /* 0x040fe400078e020f */
[C---:B------:R-:W-:Y:S02]  /*05e0*/  IMAD.IADD R13, R9.reuse, 0x1, R13 ;  /* 0x00000001090d7824 */ /* 0x040fe400078e020d */
[----:B------:R-:W-:Y:S02]  /*05f0*/  IMAD.IADD R19, R9, 0x1, R19 ;  /* 0x0000000109137824 */ /* 0x000fe400078e0213 */
[----:B------:R-:W-:-:S04]  /*0600*/  IMAD.WIDE R6, R11, 0x4, R6 ;  /* 0x000000040b067825 */ /* 0x000fc800078e0206 */
[----:B-1----:R-:W-:-:S04]  /*0610*/  IMAD.WIDE R4, R0, 0x4, R4 ;  /* 0x0000000400047825 */ /* 0x002fc800078e0204 */
[----:B------:R-:W-:-:S04]  /*0620*/  IMAD.WIDE R14, R11, 0x4, R14 ;  /* 0x000000040b0e7825 */ /* 0x000fc800078e020e */
[----:B------:R-:W-:-:S04]  /*0630*/  IMAD.WIDE R12, R11, 0x4, R12 ;  /* 0x000000040b0c7825 */ /* 0x000fc800078e020c */
[----:B------:R-:W-:Y:S01]  /*0640*/  IMAD.WIDE R18, R11, 0x4, R18 ;  /* 0x000000040b127825 */ /* 0x000fe200078e0212 */
[----:B------:R-:W-:-:S03]  /*0650*/  CS2R R10, SRZ ;  /* 0x00000000000a7805 */ /* 0x000fc6000001ff00 */
[----:B------:R-:W-:Y:S02]  /*0660*/  IMAD.MOV.U32 R3, RZ, RZ, RZ ;  /* 0x000000ffff037224 */ /* 0x000fe400078e00ff */
[----:B------:R-:W-:Y:S01]  /*0670*/  IMAD.MOV.U32 R0, RZ, RZ, RZ ;  /* 0x000000ffff007224 */ /* 0x000fe200078e00ff */
[----:B------:R-:W-:Y:S01]  /*0680*/  CS2R R8, SRZ ;  /* 0x0000000000087805 */ /* 0x000fe2000001ff00 */
[----:B------:R-:W2:Y:S04]  /*0690*/  @!P0 LDG.E.EL R10, desc[UR4][R12.64] ;  /* 0x000000040c0a8981 */ /* 0x000ea8000c2e1900 */
[----:B------:R1:W2:Y:S04]  /*06a0*/  @!P0 LDG.E.EL R3, desc[UR4][R6.64] ;  /* 0x0000000406038981 */ /* 0x0002a8000c2e1900 */
[----:B------:R-:W3:Y:S04]  /*06b0*/  @!P0 LDG.E.EL R0, desc[UR4][R14.64] ;  /* 0x000000040e008981 */ /* 0x000ee8000c2e1900 */
[----:B------:R-:W3:Y:S01]  /*06c0*/  @!P0 LDG.E.EL R11, desc[UR4][R18.64] ;  /* 0x00000004120b8981 */ /* 0x000ee2000c2e1900 */
[----:B-1----:R-:W1:Y:S03]  /*06d0*/  LDC.64 R6, c[0x0][0x238] ;  /* 0x00008e00ff067b82 */ /* 0x002e660000000a00 */
[----:B------:R-:W4:Y:S01]  /*06e0*/  @!P0 LDG.E.EL.64 R8, desc[UR4][R4.64] ;  /* 0x0000000404088981 */ /* 0x000f22000c2e1b00 */
[----:B-1----:R-:W-:-:S04]  /*06f0*/  IMAD.WIDE R6, R2, 0x4, R6 ;  /* 0x0000000402067825 */ /* 0x002fc800078e0206 */
[----:B--2---:R-:W-:Y:S01]  /*0700*/  FADD R10, R10, -R3 ;  /* 0x800000030a0a7221 */ /* 0x004fe20000000000 */
[----:B---3--:R-:W-:-:S03]  /*0710*/  FADD R11, R11, -R0 ;  /* 0x800000000b0b7221 */ /* 0x008fc60000000000 */
[----:B----4-:R-:W-:Y:S01]  /*0720*/  FFMA R8, R10, R8, R3 ;  /* 0x000000080a087223 */ /* 0x010fe20000000003 */
[----:B------:R-:W-:Y:S01]  /*0730*/  FFMA R9, R11, R9, R0 ;  /* 0x000000090b097223 */ /* 0x000fe20000000000 */
[----:B------:R-:W-:Y:S06]  /*0740*/  @P0 EXIT ;  /* 0x000000000000094d */ /* 0x000fec0003800000 */
[----:B------:R-:W-:Y:S01]  /*0750*/  STG.E.64 desc[UR4][R6.64], R8 ;  /* 0x0000000806007986 */ /* 0x000fe2000c101b04 */
[----:B------:R-:W-:Y:S05]  /*0760*/  EXIT ;  /* 0x000000000000794d */ /* 0x000fea0003800000 */
.L_x_0:
[----:B------:R-:W-:-:S00]  /*0770*/  BRA `(.L_x_0) ;  /* 0xfffffffc00fc7947 */ /* 0x000fc0000383ffff */
[----:B------:R-:W-:-:S00]  /*0780*/  NOP ;  /* 0x0000000000007918 */ /* 0x000fc00000000000 */
[----:B------:R-:W-:-:S00]  /*0790*/  NOP ;  /* 0x0000000000007918 */ /* 0x000fc00000000000 */
[----:B------:R-:W-:-:S00]  /*07a0*/  NOP ;  /* 0x0000000000007918 */ /* 0x000fc00000000000 */
[----:B------:R-:W-:-:S00]  /*07b0*/  NOP ;  /* 0x0000000000007918 */ /* 0x000fc00000000000 */
[----:B------:R-:W-:-:S00]  /*07c0*/  NOP ;  /* 0x0000000000007918 */ /* 0x000fc00000000000 */
[----:B------:R-:W-:-:S00]  /*07d0*/  NOP ;  /* 0x0000000000007918 */ /* 0x000fc00000000000 */
[----:B------:R-:W-:-:S00]  /*07e0*/  NOP ;  /* 0x0000000000007918 */ /* 0x000fc00000000000 */
[----:B------:R-:W-:-:S00]  /*07f0*/  NOP ;  /* 0x0000000000007918 */ /* 0x000fc00000000000 */
.L_x_1:


//--------------------- .nv.constant0.triton_poi_fused__unsafe_index_add_mul_sub_14 --------------------------
	.section	.nv.constant0.triton_poi_fused__unsafe_index_add_mul_sub_14,"a",@progbits
	.sectionflags	@""
	.align	4
.nv.constant0.triton_poi_fused__unsafe_index_add_mul_sub_14:
	.zero		580
